//
// Generated by NVIDIA NVVM Compiler
//
// Compiler Build ID: CL-36424714
// Cuda compilation tools, release 13.0, V13.0.88
// Based on NVVM 20.0.0
//

.version 9.0
.target sm_100
.address_size 64

	// .globl	fillMatrixKernel

.visible .entry fillMatrixKernel(
	.param .u64 .ptr .align 1 fillMatrixKernel_param_0,
	.param .u32 fillMatrixKernel_param_1,
	.param .u64 .ptr .align 1 fillMatrixKernel_param_2,
	.param .u32 fillMatrixKernel_param_3,
	.param .u32 fillMatrixKernel_param_4
)
{
	.reg .pred 	%p<2>;
	.reg .b32 	%r<12>;
	.reg .b64 	%rd<7>;
	.reg .b64 	%fd<2>;

	ld.param.u64 	%rd1, [fillMatrixKernel_param_0];
	ld.param.u32 	%r2, [fillMatrixKernel_param_1];
	ld.param.u64 	%rd2, [fillMatrixKernel_param_2];
	ld.param.u32 	%r3, [fillMatrixKernel_param_3];
	ld.param.u32 	%r4, [fillMatrixKernel_param_4];
	mov.u32 	%r5, %ctaid.x;
	mov.u32 	%r6, %ntid.x;
	mov.u32 	%r7, %tid.x;
	mad.lo.s32 	%r1, %r5, %r6, %r7;
	setp.ge.s32 	%p1, %r1, %r4;
	@%p1 bra 	$L__BB0_2;
	cvta.to.global.u64 	%rd3, %rd1;
	cvta.to.global.u64 	%rd4, %rd2;
	ld.global.f64 	%fd1, [%rd3];
	div.s32 	%r8, %r1, %r3;
	mul.lo.s32 	%r9, %r8, %r3;
	sub.s32 	%r10, %r1, %r9;
	mad.lo.s32 	%r11, %r8, %r2, %r10;
	mul.wide.s32 	%rd5, %r11, 8;
	add.s64 	%rd6, %rd4, %rd5;
	st.global.f64 	[%rd6], %fd1;
$L__BB0_2:
	ret;

}


// ===== COMPILED SASS (sm_100) =====

	.target	sm_100

	.elftype	@"ET_EXEC"


//--------------------- .note.nv.tkinfo           --------------------------
	.section	.note.nv.tkinfo,"",@"SHT_NOTE"
	.sectionflags	@"SHF_NOTE_NV_TKINFO"
	.tkinfo
        /*0018*/ 	.word	0x00000002
        /*0030*/ 	.string	""
        /*0030*/ 	.string	"ptxas"
        /*0030*/ 	.string	"Cuda compilation tools, release 13.0, V13.0.88"
        /*0030*/ 	.string	"Build cuda_13.0.r13.0/compiler.36424714_0"
        /*0030*/ 	.string	"-arch sm_100 -m 64 "



//--------------------- .note.nv.cuinfo           --------------------------
	.section	.note.nv.cuinfo,"",@"SHT_NOTE"
	.sectionflags	@"SHF_NOTE_NV_CUINFO"
        /*0018*/ 	.short	0x0002
        /*001a*/ 	.short	0x0064
        /*001c*/ 	.short	0x0082
	.zero		2


//--------------------- .nv.info                  --------------------------
	.section	.nv.info,"",@"SHT_CUDA_INFO"
	.align	4


	//----- nvinfo : EIATTR_REGCOUNT
	.align		4
        /*0000*/ 	.byte	0x04, 0x2f
        /*0002*/ 	.short	(.L_1 - .L_0)
	.align		4
.L_0:
        /*0004*/ 	.word	index@(fillMatrixKernel)
        /*0008*/ 	.word	0x0000000e


	//----- nvinfo : EIATTR_FRAME_SIZE
	.align		4
.L_1:
        /*000c*/ 	.byte	0x04, 0x11
        /*000e*/ 	.short	(.L_3 - .L_2)
	.align		4
.L_2:
        /*0010*/ 	.word	index@(fillMatrixKernel)
        /*0014*/ 	.word	0x00000000


	//----- nvinfo : EIATTR_MIN_STACK_SIZE
	.align		4
.L_3:
        /*0018*/ 	.byte	0x04, 0x12
        /*001a*/ 	.short	(.L_5 - .L_4)
	.align		4
.L_4:
        /*001c*/ 	.word	index@(fillMatrixKernel)
        /*0020*/ 	.word	0x00000000
.L_5:


//--------------------- .nv.compat                --------------------------
	.section	.nv.compat,"",@"SHT_CUDA_COMPAT_INFO"
	.align	4
        /*0000*/ 	.byte	0x02, 0x09, 0x00, 0x00, 0x02, 0x02, 0x01, 0x00, 0x02, 0x05, 0x05, 0x00, 0x03, 0x07, 0x01, 0x01
        /*0010*/ 	.byte	0x02, 0x03, 0x00, 0x00, 0x02, 0x06, 0x01, 0x00, 0x04, 0x0b, 0x08, 0x00, 0x09, 0x00, 0x00, 0x00
        /*0020*/ 	.byte	0x00, 0x00, 0x00, 0x00


//--------------------- .nv.info.fillMatrixKernel --------------------------
	.section	.nv.info.fillMatrixKernel,"",@"SHT_CUDA_INFO"
	.sectionflags	@""
	.align	4


	//----- nvinfo : EIATTR_CUDA_API_VERSION
	.align		4
        /*0000*/ 	.byte	0x04, 0x37
        /*0002*/ 	.short	(.L_7 - .L_6)
.L_6:
        /*0004*/ 	.word	0x00000082


	//----- nvinfo : EIATTR_KPARAM_INFO
	.align		4
.L_7:
        /*0008*/ 	.byte	0x04, 0x17
        /*000a*/ 	.short	(.L_9 - .L_8)
.L_8:
        /*000c*/ 	.word	0x00000000
        /*0010*/ 	.short	0x0004
        /*0012*/ 	.short	0x001c
        /*0014*/ 	.byte	0x00, 0xf0, 0x11, 0x00


	//----- nvinfo : EIATTR_KPARAM_INFO
	.align		4
.L_9:
        /*0018*/ 	.byte	0x04, 0x17
        /*001a*/ 	.short	(.L_11 - .L_10)
.L_10:
        /*001c*/ 	.word	0x00000000
        /*0020*/ 	.short	0x0003
        /*0022*/ 	.short	0x0018
        /*0024*/ 	.byte	0x00, 0xf0, 0x11, 0x00


	//----- nvinfo : EIATTR_KPARAM_INFO
	.align		4
.L_11:
        /*0028*/ 	.byte	0x04, 0x17
        /*002a*/ 	.short	(.L_13 - .L_12)
.L_12:
        /*002c*/ 	.word	0x00000000
        /*0030*/ 	.short	0x0002
        /*0032*/ 	.short	0x0010
        /*0034*/ 	.byte	0x00, 0xf5, 0x21, 0x00


	//----- nvinfo : EIATTR_KPARAM_INFO
	.align		4
.L_13:
        /*0038*/ 	.byte	0x04, 0x17
        /*003a*/ 	.short	(.L_15 - .L_14)
.L_14:
        /*003c*/ 	.word	0x00000000
        /*0040*/ 	.short	0x0001
        /*0042*/ 	.short	0x0008
        /*0044*/ 	.byte	0x00, 0xf0, 0x11, 0x00


	//----- nvinfo : EIATTR_KPARAM_INFO
	.align		4
.L_15:
        /*0048*/ 	.byte	0x04, 0x17
        /*004a*/ 	.short	(.L_17 - .L_16)
.L_16:
        /*004c*/ 	.word	0x00000000
        /*0050*/ 	.short	0x0000
        /*0052*/ 	.short	0x0000
        /*0054*/ 	.byte	0x00, 0xf5, 0x21, 0x00


	//----- nvinfo : EIATTR_SPARSE_MMA_MASK
	.align		4
.L_17:
        /*0058*/ 	.byte	0x03, 0x50
        /*005a*/ 	.short	0x0000


	//----- nvinfo : EIATTR_MAXREG_COUNT
	.align		4
        /*005c*/ 	.byte	0x03, 0x1b
        /*005e*/ 	.short	0x00ff


	//----- nvinfo : EIATTR_MERCURY_ISA_VERSION
	.align		4
        /*0060*/ 	.byte	0x03, 0x5f
        /*0062*/ 	.short	0x0101


	//----- nvinfo : EIATTR_VRC_CTA_INIT_COUNT
	.align		4
        /*0064*/ 	.byte	0x02, 0x4a
	.zero		1
	.zero		1


	//----- nvinfo : EIATTR_EXIT_INSTR_OFFSETS
	.align		4
        /*0068*/ 	.byte	0x04, 0x1c
        /*006a*/ 	.short	(.L_19 - .L_18)


	//   ....[0]....
.L_18:
        /*006c*/ 	.word	0x00000070


	//   ....[1]....
        /*0070*/ 	.word	0x000002b0


	//----- nvinfo : EIATTR_CBANK_PARAM_SIZE
	.align		4
.L_19:
        /*0074*/ 	.byte	0x03, 0x19
        /*0076*/ 	.short	0x0020


	//----- nvinfo : EIATTR_PARAM_CBANK
	.align		4
        /*0078*/ 	.byte	0x04, 0x0a
        /*007a*/ 	.short	(.L_21 - .L_20)
	.align		4
.L_20:
        /*007c*/ 	.word	index@(.nv.constant0.fillMatrixKernel)
        /*0080*/ 	.short	0x0380
        /*0082*/ 	.short	0x0020


	//----- nvinfo : EIATTR_SW_WAR
	.align		4
.L_21:
        /*0084*/ 	.byte	0x04, 0x36
        /*0086*/ 	.short	(.L_23 - .L_22)
.L_22:
        /*0088*/ 	.word	0x00000008
.L_23:


//--------------------- .nv.callgraph             --------------------------
	.section	.nv.callgraph,"",@"SHT_CUDA_CALLGRAPH"
	.align	4
	.sectionentsize	8
	.align		4
        /*0000*/ 	.word	0x00000000
	.align		4
        /*0004*/ 	.word	0xffffffff
	.align		4
        /*0008*/ 	.word	0x00000000
	.align		4
        /*000c*/ 	.word	0xfffffffe
	.align		4
        /*0010*/ 	.word	0x00000000
	.align		4
        /*0014*/ 	.word	0xfffffffd
	.align		4
        /*0018*/ 	.word	0x00000000
	.align		4
        /*001c*/ 	.word	0xfffffffc


//--------------------- .text.fillMatrixKernel    --------------------------
	.section	.text.fillMatrixKernel,"ax",@progbits
	.align	128
        .global         fillMatrixKernel
        .type           fillMatrixKernel,@function
        .size           fillMatrixKernel,(.L_x_1 - fillMatrixKernel)
        .other          fillMatrixKernel,@"STO_CUDA_ENTRY STV_DEFAULT"
fillMatrixKernel:
.text.fillMatrixKernel:
[----:B------:R-:W-:Y:S01]  /*0000*/  LDC R1, c[0x0][0x37c] ;  /* 0x0000df00ff017b82 */ /* 0x000fe20000000800 */
[----:B------:R-:W0:Y:S07]  /*0010*/  S2R R3, SR_TID.X ;  /* 0x0000000000037919 */ /* 0x000e2e0000002100 */
[----:B------:R-:W0:Y:S01]  /*0020*/  S2UR UR4, SR_CTAID.X ;  /* 0x00000000000479c3 */ /* 0x000e220000002500 */
[----:B------:R-:W1:Y:S07]  /*0030*/  LDCU UR5, c[0x0][0x39c] ;  /* 0x00007380ff0577ac */ /* 0x000e6e0008000800 */
[----:B------:R-:W0:Y:S02]  /*0040*/  LDC R0, c[0x0][0x360] ;  /* 0x0000d800ff007b82 */ /* 0x000e240000000800 */
[----:B0-----:R-:W-:-:S05]  /*0050*/  IMAD R0, R0, UR4, R3 ;  /* 0x0000000400007c24 */ /* 0x001fca000f8e0203 */
[----:B-1----:R-:W-:-:S13]  /*0060*/  ISETP.GE.AND P0, PT, R0, UR5, PT ;  /* 0x0000000500007c0c */ /* 0x002fda000bf06270 */
[----:B------:R-:W-:Y:S05]  /*0070*/  @P0 EXIT ;  /* 0x000000000000094d */ /* 0x000fea0003800000 */
[----:B------:R-:W0:Y:S01]  /*0080*/  LDC.64 R2, c[0x0][0x380] ;  /* 0x0000e000ff027b82 */ /* 0x000e220000000a00 */
[----:B------:R-:W0:Y:S01]  /*0090*/  LDCU.64 UR4, c[0x0][0x358] ;  /* 0x00006b00ff0477ac */ /* 0x000e220008000a00 */
[----:B------:R-:W1:Y:S06]  /*00a0*/  LDCU UR6, c[0x0][0x388] ;  /* 0x00007100ff0677ac */ /* 0x000e6c0008000800 */
[----:B------:R-:W2:Y:S01]  /*00b0*/  LDC R9, c[0x0][0x398] ;  /* 0x0000e600ff097b82 */ /* 0x000ea20000000800 */
[----:B0-----:R-:W3:Y:S01]  /*00c0*/  LDG.E.64 R2, desc[UR4][R2.64] ;  /* 0x0000000402027981 */ /* 0x001ee2000c1e1b00 */
[----:B--2---:R-:W-:-:S04]  /*00d0*/  IABS R7, R9 ;  /* 0x0000000900077213 */ /* 0x004fc80000000000 */
[----:B------:R-:W0:Y:S08]  /*00e0*/  I2F.RP R6, R7 ;  /* 0x0000000700067306 */ /* 0x000e300000209400 */
[----:B0-----:R-:W0:Y:S02]  /*00f0*/  MUFU.RCP R6, R6 ;  /* 0x0000000600067308 */ /* 0x001e240000001000 */
[----:B0-----:R-:W-:-:S06]  /*0100*/  VIADD R4, R6, 0xffffffe ;  /* 0x0ffffffe06047836 */ /* 0x001fcc0000000000 */
[----:B------:R0:W2:Y:S02]  /*0110*/  F2I.FTZ.U32.TRUNC.NTZ R5, R4 ;  /* 0x0000000400057305 */ /* 0x0000a4000021f000 */
[----:B0-----:R-:W-:Y:S02]  /*0120*/  HFMA2 R4, -RZ, RZ, 0, 0 ;  /* 0x00000000ff047431 */ /* 0x001fe400000001ff */
[----:B--2---:R-:W-:-:S04]  /*0130*/  IMAD.MOV R8, RZ, RZ, -R5 ;  /* 0x000000ffff087224 */ /* 0x004fc800078e0a05 */
[----:B------:R-:W-:Y:S01]  /*0140*/  IMAD R11, R8, R7, RZ ;  /* 0x00000007080b7224 */ /* 0x000fe200078e02ff */
[----:B------:R-:W-:-:S03]  /*0150*/  IABS R8, R0 ;  /* 0x0000000000087213 */ /* 0x000fc60000000000 */
[----:B------:R-:W-:Y:S01]  /*0160*/  IMAD.HI.U32 R5, R5, R11, R4 ;  /* 0x0000000b05057227 */ /* 0x000fe200078e0004 */
[----:B------:R-:W-:-:S04]  /*0170*/  LOP3.LUT R4, R0, R9, RZ, 0x3c, !PT ;  /* 0x0000000900047212 */ /* 0x000fc800078e3cff */
[----:B------:R-:W-:Y:S01]  /*0180*/  ISETP.GE.AND P1, PT, R4, RZ, PT ;  /* 0x000000ff0400720c */ /* 0x000fe20003f26270 */
[----:B------:R-:W-:-:S04]  /*0190*/  IMAD.HI.U32 R5, R5, R8, RZ ;  /* 0x0000000805057227 */ /* 0x000fc800078e00ff */
[----:B------:R-:W-:-:S04]  /*01a0*/  IMAD.MOV R6, RZ, RZ, -R5 ;  /* 0x000000ffff067224 */ /* 0x000fc800078e0a05 */
[----:B------:R-:W-:-:S05]  /*01b0*/  IMAD R6, R7, R6, R8 ;  /* 0x0000000607067224 */ /* 0x000fca00078e0208 */
[----:B------:R-:W-:-:S13]  /*01c0*/  ISETP.GT.U32.AND P2, PT, R7, R6, PT ;  /* 0x000000060700720c */ /* 0x000fda0003f44070 */
[-C--:B------:R-:W-:Y:S01]  /*01d0*/  @!P2 IADD3 R6, PT, PT, R6, -R7.reuse, RZ ;  /* 0x800000070606a210 */ /* 0x080fe20007ffe0ff */
[----:B------:R-:W-:Y:S01]  /*01e0*/  @!P2 VIADD R5, R5, 0x1 ;  /* 0x000000010505a836 */ /* 0x000fe20000000000 */
[----:B------:R-:W-:Y:S02]  /*01f0*/  ISETP.NE.AND P2, PT, R9, RZ, PT ;  /* 0x000000ff0900720c */ /* 0x000fe40003f45270 */
[----:B------:R-:W-:-:S13]  /*0200*/  ISETP.GE.U32.AND P0, PT, R6, R7, PT ;  /* 0x000000070600720c */ /* 0x000fda0003f06070 */
[----:B------:R-:W-:-:S05]  /*0210*/  @P0 IADD3 R5, PT, PT, R5, 0x1, RZ ;  /* 0x0000000105050810 */ /* 0x000fca0007ffe0ff */
[----:B------:R-:W-:Y:S02]  /*0220*/  IMAD.MOV.U32 R6, RZ, RZ, R5 ;  /* 0x000000ffff067224 */ /* 0x000fe400078e0005 */
[----:B------:R-:W0:Y:S03]  /*0230*/  LDC.64 R4, c[0x0][0x390] ;  /* 0x0000e400ff047b82 */ /* 0x000e260000000a00 */
[----:B------:R-:W-:Y:S02]  /*0240*/  @!P1 IADD3 R6, PT, PT, -R6, RZ, RZ ;  /* 0x000000ff06069210 */ /* 0x000fe40007ffe1ff */
[----:B------:R-:W-:-:S04]  /*0250*/  @!P2 LOP3.LUT R6, RZ, R9, RZ, 0x33, !PT ;  /* 0x00000009ff06a212 */ /* 0x000fc800078e33ff */
[----:B------:R-:W-:-:S05]  /*0260*/  IADD3 R7, PT, PT, -R6, RZ, RZ ;  /* 0x000000ff06077210 */ /* 0x000fca0007ffe1ff */
[----:B------:R-:W-:-:S04]  /*0270*/  IMAD R7, R9, R7, R0 ;  /* 0x0000000709077224 */ /* 0x000fc800078e0200 */
[----:B-1----:R-:W-:-:S04]  /*0280*/  IMAD R7, R6, UR6, R7 ;  /* 0x0000000606077c24 */ /* 0x002fc8000f8e0207 */
[----:B0-----:R-:W-:-:S05]  /*0290*/  IMAD.WIDE R4, R7, 0x8, R4 ;  /* 0x0000000807047825 */ /* 0x001fca00078e0204 */
[----:B---3--:R-:W-:Y:S01]  /*02a0*/  STG.E.64 desc[UR4][R4.64], R2 ;  /* 0x0000000204007986 */ /* 0x008fe2000c101b04 */
[----:B------:R-:W-:Y:S05]  /*02b0*/  EXIT ;  /* 0x000000000000794d */ /* 0x000fea0003800000 */
.L_x_0:
[----:B------:R-:W-:-:S00]  /*02c0*/  BRA `(.L_x_0) ;  /* 0xfffffffc00fc7947 */ /* 0x000fc0000383ffff */
[----:B------:R-:W-:-:S00]  /*02d0*/  NOP ;  /* 0x0000000000007918 */ /* 0x000fc00000000000 */
        /* <DEDUP_REMOVED lines=10> */
.L_x_1:


//--------------------- .nv.shared.reserved.0     --------------------------
	.section	.nv.shared.reserved.0,"aw",@nobits
	.weak		__nv_reservedSMEM_offset_0_alias
	.size		__nv_reservedSMEM_offset_0_alias, 0, 64
	.other		__nv_reservedSMEM_offset_0_alias,@"STO_CUDA_RESERVED_SHARED STV_DEFAULT"
__nv_reservedSMEM_offset_0_alias:
	.zero		0
	.zero		64


//--------------------- .nv.constant0.fillMatrixKernel --------------------------
	.section	.nv.constant0.fillMatrixKernel,"a",@progbits
	.sectionflags	@""
	.align	4
.nv.constant0.fillMatrixKernel:
	.zero		928


//--------------------- SYMBOLS --------------------------

	.type		.nv.reservedSmem.offset0,@object
	.size		.nv.reservedSmem.offset0,0x4
